//
// Generated by NVIDIA NVVM Compiler
//
// Compiler Build ID: CL-36424714
// Cuda compilation tools, release 13.0, V13.0.88
// Based on NVVM 20.0.0
//

.version 9.0
.target sm_100
.address_size 64

	// .globl	_Z15kernelToMeasurePfi

.visible .entry _Z15kernelToMeasurePfi(
	.param .u64 .ptr .align 1 _Z15kernelToMeasurePfi_param_0,
	.param .u32 _Z15kernelToMeasurePfi_param_1
)
{
	.reg .pred 	%p<7>;
	.reg .b32 	%r<33>;
	.reg .b32 	%f<21>;
	.reg .b64 	%rd<11>;

	ld.param.u64 	%rd2, [_Z15kernelToMeasurePfi_param_0];
	ld.param.u32 	%r12, [_Z15kernelToMeasurePfi_param_1];
	cvta.to.global.u64 	%rd1, %rd2;
	mov.u32 	%r13, %tid.x;
	mov.u32 	%r14, %ctaid.x;
	mov.u32 	%r15, %ntid.x;
	mad.lo.s32 	%r31, %r14, %r15, %r13;
	mov.u32 	%r16, %nctaid.x;
	mul.lo.s32 	%r2, %r15, %r16;
	setp.ge.s32 	%p1, %r31, %r12;
	@%p1 bra 	$L__BB0_7;
	add.s32 	%r17, %r31, %r2;
	max.s32 	%r18, %r12, %r17;
	setp.lt.s32 	%p2, %r17, %r12;
	selp.u32 	%r19, 1, 0, %p2;
	add.s32 	%r20, %r17, %r19;
	sub.s32 	%r21, %r18, %r20;
	div.u32 	%r22, %r21, %r2;
	add.s32 	%r3, %r22, %r19;
	and.b32  	%r23, %r3, 3;
	setp.eq.s32 	%p3, %r23, 3;
	@%p3 bra 	$L__BB0_4;
	add.s32 	%r24, %r3, 1;
	and.b32  	%r25, %r24, 3;
	neg.s32 	%r29, %r25;
$L__BB0_3:
	.pragma "nounroll";
	mul.wide.s32 	%rd3, %r31, 4;
	add.s64 	%rd4, %rd1, %rd3;
	cvt.rn.f32.s32 	%f1, %r31;
	sin.approx.f32 	%f2, %f1;
	cos.approx.f32 	%f3, %f1;
	mul.f32 	%f4, %f2, %f3;
	st.global.f32 	[%rd4], %f4;
	add.s32 	%r31, %r31, %r2;
	add.s32 	%r29, %r29, 1;
	setp.ne.s32 	%p4, %r29, 0;
	@%p4 bra 	$L__BB0_3;
$L__BB0_4:
	setp.lt.u32 	%p5, %r3, 3;
	@%p5 bra 	$L__BB0_7;
	mul.wide.s32 	%rd7, %r2, 4;
$L__BB0_6:
	cvt.rn.f32.s32 	%f5, %r31;
	sin.approx.f32 	%f6, %f5;
	cos.approx.f32 	%f7, %f5;
	mul.f32 	%f8, %f6, %f7;
	mul.wide.s32 	%rd5, %r31, 4;
	add.s64 	%rd6, %rd1, %rd5;
	st.global.f32 	[%rd6], %f8;
	add.s32 	%r26, %r31, %r2;
	cvt.rn.f32.s32 	%f9, %r26;
	sin.approx.f32 	%f10, %f9;
	cos.approx.f32 	%f11, %f9;
	mul.f32 	%f12, %f10, %f11;
	add.s64 	%rd8, %rd6, %rd7;
	st.global.f32 	[%rd8], %f12;
	add.s32 	%r27, %r26, %r2;
	cvt.rn.f32.s32 	%f13, %r27;
	sin.approx.f32 	%f14, %f13;
	cos.approx.f32 	%f15, %f13;
	mul.f32 	%f16, %f14, %f15;
	add.s64 	%rd9, %rd8, %rd7;
	st.global.f32 	[%rd9], %f16;
	add.s32 	%r28, %r27, %r2;
	cvt.rn.f32.s32 	%f17, %r28;
	sin.approx.f32 	%f18, %f17;
	cos.approx.f32 	%f19, %f17;
	mul.f32 	%f20, %f18, %f19;
	add.s64 	%rd10, %rd9, %rd7;
	st.global.f32 	[%rd10], %f20;
	add.s32 	%r31, %r28, %r2;
	setp.lt.s32 	%p6, %r31, %r12;
	@%p6 bra 	$L__BB0_6;
$L__BB0_7:
	ret;

}


// ===== COMPILED SASS (sm_100) =====

	.target	sm_100

	.elftype	@"ET_EXEC"


//--------------------- .note.nv.tkinfo           --------------------------
	.section	.note.nv.tkinfo,"",@"SHT_NOTE"
	.sectionflags	@"SHF_NOTE_NV_TKINFO"
	.tkinfo
        /*0018*/ 	.word	0x00000002
        /*0030*/ 	.string	""
        /*0030*/ 	.string	"ptxas"
        /*0030*/ 	.string	"Cuda compilation tools, release 13.0, V13.0.88"
        /*0030*/ 	.string	"Build cuda_13.0.r13.0/compiler.36424714_0"
        /*0030*/ 	.string	"-arch sm_100 -m 64 "



//--------------------- .note.nv.cuinfo           --------------------------
	.section	.note.nv.cuinfo,"",@"SHT_NOTE"
	.sectionflags	@"SHF_NOTE_NV_CUINFO"
        /*0018*/ 	.short	0x0002
        /*001a*/ 	.short	0x0064
        /*001c*/ 	.short	0x0082
	.zero		2


//--------------------- .nv.info                  --------------------------
	.section	.nv.info,"",@"SHT_CUDA_INFO"
	.align	4


	//----- nvinfo : EIATTR_REGCOUNT
	.align		4
        /*0000*/ 	.byte	0x04, 0x2f
        /*0002*/ 	.short	(.L_1 - .L_0)
	.align		4
.L_0:
        /*0004*/ 	.word	index@(_Z15kernelToMeasurePfi)
        /*0008*/ 	.word	0x0000001a


	//----- nvinfo : EIATTR_FRAME_SIZE
	.align		4
.L_1:
        /*000c*/ 	.byte	0x04, 0x11
        /*000e*/ 	.short	(.L_3 - .L_2)
	.align		4
.L_2:
        /*0010*/ 	.word	index@(_Z15kernelToMeasurePfi)
        /*0014*/ 	.word	0x00000000


	//----- nvinfo : EIATTR_MIN_STACK_SIZE
	.align		4
.L_3:
        /*0018*/ 	.byte	0x04, 0x12
        /*001a*/ 	.short	(.L_5 - .L_4)
	.align		4
.L_4:
        /*001c*/ 	.word	index@(_Z15kernelToMeasurePfi)
        /*0020*/ 	.word	0x00000000
.L_5:


//--------------------- .nv.compat                --------------------------
	.section	.nv.compat,"",@"SHT_CUDA_COMPAT_INFO"
	.align	4
        /*0000*/ 	.byte	0x02, 0x09, 0x00, 0x00, 0x02, 0x02, 0x01, 0x00, 0x02, 0x05, 0x05, 0x00, 0x03, 0x07, 0x01, 0x01
        /*0010*/ 	.byte	0x02, 0x03, 0x00, 0x00, 0x02, 0x06, 0x01, 0x00, 0x04, 0x0b, 0x08, 0x00, 0x09, 0x00, 0x00, 0x00
        /*0020*/ 	.byte	0x00, 0x00, 0x00, 0x00


//--------------------- .nv.info._Z15kernelToMeasurePfi --------------------------
	.section	.nv.info._Z15kernelToMeasurePfi,"",@"SHT_CUDA_INFO"
	.sectionflags	@""
	.align	4


	//----- nvinfo : EIATTR_CUDA_API_VERSION
	.align		4
        /*0000*/ 	.byte	0x04, 0x37
        /*0002*/ 	.short	(.L_7 - .L_6)
.L_6:
        /*0004*/ 	.word	0x00000082


	//----- nvinfo : EIATTR_KPARAM_INFO
	.align		4
.L_7:
        /*0008*/ 	.byte	0x04, 0x17
        /*000a*/ 	.short	(.L_9 - .L_8)
.L_8:
        /*000c*/ 	.word	0x00000000
        /*0010*/ 	.short	0x0001
        /*0012*/ 	.short	0x0008
        /*0014*/ 	.byte	0x00, 0xf0, 0x11, 0x00


	//----- nvinfo : EIATTR_KPARAM_INFO
	.align		4
.L_9:
        /*0018*/ 	.byte	0x04, 0x17
        /*001a*/ 	.short	(.L_11 - .L_10)
.L_10:
        /*001c*/ 	.word	0x00000000
        /*0020*/ 	.short	0x0000
        /*0022*/ 	.short	0x0000
        /*0024*/ 	.byte	0x00, 0xf5, 0x21, 0x00


	//----- nvinfo : EIATTR_SPARSE_MMA_MASK
	.align		4
.L_11:
        /*0028*/ 	.byte	0x03, 0x50
        /*002a*/ 	.short	0x0000


	//----- nvinfo : EIATTR_MAXREG_COUNT
	.align		4
        /*002c*/ 	.byte	0x03, 0x1b
        /*002e*/ 	.short	0x00ff


	//----- nvinfo : EIATTR_MERCURY_ISA_VERSION
	.align		4
        /*0030*/ 	.byte	0x03, 0x5f
        /*0032*/ 	.short	0x0101


	//----- nvinfo : EIATTR_VRC_CTA_INIT_COUNT
	.align		4
        /*0034*/ 	.byte	0x02, 0x4a
	.zero		1
	.zero		1


	//----- nvinfo : EIATTR_EXIT_INSTR_OFFSETS
	.align		4
        /*0038*/ 	.byte	0x04, 0x1c
        /*003a*/ 	.short	(.L_13 - .L_12)


	//   ....[0]....
.L_12:
        /*003c*/ 	.word	0x00000090


	//   ....[1]....
        /*0040*/ 	.word	0x00000390


	//   ....[2]....
        /*0044*/ 	.word	0x000005c0


	//----- nvinfo : EIATTR_CRS_STACK_SIZE
	.align		4
.L_13:
        /*0048*/ 	.byte	0x04, 0x1e
        /*004a*/ 	.short	(.L_15 - .L_14)
.L_14:
        /*004c*/ 	.word	0x00000000


	//----- nvinfo : EIATTR_CBANK_PARAM_SIZE
	.align		4
.L_15:
        /*0050*/ 	.byte	0x03, 0x19
        /*0052*/ 	.short	0x000c


	//----- nvinfo : EIATTR_PARAM_CBANK
	.align		4
        /*0054*/ 	.byte	0x04, 0x0a
        /*0056*/ 	.short	(.L_17 - .L_16)
	.align		4
.L_16:
        /*0058*/ 	.word	index@(.nv.constant0._Z15kernelToMeasurePfi)
        /*005c*/ 	.short	0x0380
        /*005e*/ 	.short	0x000c


	//----- nvinfo : EIATTR_SW_WAR
	.align		4
.L_17:
        /*0060*/ 	.byte	0x04, 0x36
        /*0062*/ 	.short	(.L_19 - .L_18)
.L_18:
        /*0064*/ 	.word	0x00000008
.L_19:


//--------------------- .nv.callgraph             --------------------------
	.section	.nv.callgraph,"",@"SHT_CUDA_CALLGRAPH"
	.align	4
	.sectionentsize	8
	.align		4
        /*0000*/ 	.word	0x00000000
	.align		4
        /*0004*/ 	.word	0xffffffff
	.align		4
        /*0008*/ 	.word	0x00000000
	.align		4
        /*000c*/ 	.word	0xfffffffe
	.align		4
        /*0010*/ 	.word	0x00000000
	.align		4
        /*0014*/ 	.word	0xfffffffd
	.align		4
        /*0018*/ 	.word	0x00000000
	.align		4
        /*001c*/ 	.word	0xfffffffc


//--------------------- .text._Z15kernelToMeasurePfi --------------------------
	.section	.text._Z15kernelToMeasurePfi,"ax",@progbits
	.align	128
        .global         _Z15kernelToMeasurePfi
        .type           _Z15kernelToMeasurePfi,@function
        .size           _Z15kernelToMeasurePfi,(.L_x_5 - _Z15kernelToMeasurePfi)
        .other          _Z15kernelToMeasurePfi,@"STO_CUDA_ENTRY STV_DEFAULT"
_Z15kernelToMeasurePfi:
.text._Z15kernelToMeasurePfi:
[----:B------:R-:W-:Y:S01]  /*0000*/  LDC R1, c[0x0][0x37c] ;  /* 0x0000df00ff017b82 */ /* 0x000fe20000000800 */
[----:B------:R-:W0:Y:S07]  /*0010*/  S2R R5, SR_TID.X ;  /* 0x0000000000057919 */ /* 0x000e2e0000002100 */
[----:B------:R-:W0:Y:S01]  /*0020*/  S2UR UR4, SR_CTAID.X ;  /* 0x00000000000479c3 */ /* 0x000e220000002500 */
[----:B------:R-:W1:Y:S07]  /*0030*/  LDCU UR6, c[0x0][0x388] ;  /* 0x00007100ff0677ac */ /* 0x000e6e0008000800 */
[----:B------:R-:W0:Y:S01]  /*0040*/  LDC R0, c[0x0][0x360] ;  /* 0x0000d800ff007b82 */ /* 0x000e220000000800 */
[----:B------:R-:W2:Y:S01]  /*0050*/  LDCU UR5, c[0x0][0x370] ;  /* 0x00006e00ff0577ac */ /* 0x000ea20008000800 */
[----:B0-----:R-:W-:-:S02]  /*0060*/  IMAD R5, R0, UR4, R5 ;  /* 0x0000000400057c24 */ /* 0x001fc4000f8e0205 */
[----:B--2---:R-:W-:-:S03]  /*0070*/  IMAD R0, R0, UR5, RZ ;  /* 0x0000000500007c24 */ /* 0x004fc6000f8e02ff */
[----:B-1----:R-:W-:-:S13]  /*0080*/  ISETP.GE.AND P0, PT, R5, UR6, PT ;  /* 0x0000000605007c0c */ /* 0x002fda000bf06270 */
[----:B------:R-:W-:Y:S05]  /*0090*/  @P0 EXIT ;  /* 0x000000000000094d */ /* 0x000fea0003800000 */
[----:B------:R-:W0:Y:S01]  /*00a0*/  I2F.U32.RP R8, R0 ;  /* 0x0000000000087306 */ /* 0x000e220000209000 */
[C---:B------:R-:W-:Y:S01]  /*00b0*/  IMAD.IADD R4, R0.reuse, 0x1, R5 ;  /* 0x0000000100047824 */ /* 0x040fe200078e0205 */
[----:B------:R-:W-:Y:S01]  /*00c0*/  IADD3 R9, PT, PT, RZ, -R0, RZ ;  /* 0x80000000ff097210 */ /* 0x000fe20007ffe0ff */
[----:B------:R-:W1:Y:S01]  /*00d0*/  LDCU.64 UR4, c[0x0][0x358] ;  /* 0x00006b00ff0477ac */ /* 0x000e620008000a00 */
[----:B------:R-:W-:Y:S01]  /*00e0*/  ISETP.NE.U32.AND P2, PT, R0, RZ, PT ;  /* 0x000000ff0000720c */ /* 0x000fe20003f45070 */
[----:B------:R-:W-:Y:S01]  /*00f0*/  BSSY.RECONVERGENT B0, `(.L_x_0) ;  /* 0x0000029000007945 */ /* 0x000fe20003800200 */
[C---:B------:R-:W-:Y:S02]  /*0100*/  ISETP.GE.AND P0, PT, R4.reuse, UR6, PT ;  /* 0x0000000604007c0c */ /* 0x040fe4000bf06270 */
[----:B------:R-:W-:Y:S02]  /*0110*/  VIMNMX R7, PT, PT, R4, UR6, !PT ;  /* 0x0000000604077c48 */ /* 0x000fe4000ffe0100 */
[----:B------:R-:W-:-:S04]  /*0120*/  SEL R6, RZ, 0x1, P0 ;  /* 0x00000001ff067807 */ /* 0x000fc80000000000 */
[----:B------:R-:W-:Y:S01]  /*0130*/  IADD3 R7, PT, PT, R7, -R4, -R6 ;  /* 0x8000000407077210 */ /* 0x000fe20007ffe806 */
[----:B0-----:R-:W0:Y:S02]  /*0140*/  MUFU.RCP R8, R8 ;  /* 0x0000000800087308 */ /* 0x001e240000001000 */
[----:B0-----:R-:W-:-:S06]  /*0150*/  IADD3 R2, PT, PT, R8, 0xffffffe, RZ ;  /* 0x0ffffffe08027810 */ /* 0x001fcc0007ffe0ff */
[----:B------:R0:W2:Y:S02]  /*0160*/  F2I.FTZ.U32.TRUNC.NTZ R3, R2 ;  /* 0x0000000200037305 */ /* 0x0000a4000021f000 */
[----:B0-----:R-:W-:Y:S02]  /*0170*/  HFMA2 R2, -RZ, RZ, 0, 0 ;  /* 0x00000000ff027431 */ /* 0x001fe400000001ff */
[----:B--2---:R-:W-:-:S04]  /*0180*/  IMAD R9, R9, R3, RZ ;  /* 0x0000000309097224 */ /* 0x004fc800078e02ff */
[----:B------:R-:W-:-:S06]  /*0190*/  IMAD.HI.U32 R8, R3, R9, R2 ;  /* 0x0000000903087227 */ /* 0x000fcc00078e0002 */
[----:B------:R-:W-:-:S04]  /*01a0*/  IMAD.HI.U32 R9, R8, R7, RZ ;  /* 0x0000000708097227 */ /* 0x000fc800078e00ff */
[----:B------:R-:W-:-:S04]  /*01b0*/  IMAD.MOV R2, RZ, RZ, -R9 ;  /* 0x000000ffff027224 */ /* 0x000fc800078e0a09 */
[----:B------:R-:W-:Y:S02]  /*01c0*/  IMAD R7, R0, R2, R7 ;  /* 0x0000000200077224 */ /* 0x000fe400078e0207 */
[----:B------:R-:W0:Y:S03]  /*01d0*/  LDC.64 R2, c[0x0][0x380] ;  /* 0x0000e000ff027b82 */ /* 0x000e260000000a00 */
[----:B------:R-:W-:-:S13]  /*01e0*/  ISETP.GE.U32.AND P0, PT, R7, R0, PT ;  /* 0x000000000700720c */ /* 0x000fda0003f06070 */
[----:B------:R-:W-:Y:S01]  /*01f0*/  @P0 IADD3 R7, PT, PT, -R0, R7, RZ ;  /* 0x0000000700070210 */ /* 0x000fe20007ffe1ff */
[----:B------:R-:W-:-:S03]  /*0200*/  @P0 VIADD R9, R9, 0x1 ;  /* 0x0000000109090836 */ /* 0x000fc60000000000 */
[----:B------:R-:W-:-:S13]  /*0210*/  ISETP.GE.U32.AND P1, PT, R7, R0, PT ;  /* 0x000000000700720c */ /* 0x000fda0003f26070 */
[----:B------:R-:W-:Y:S02]  /*0220*/  @P1 IADD3 R9, PT, PT, R9, 0x1, RZ ;  /* 0x0000000109091810 */ /* 0x000fe40007ffe0ff */
[----:B------:R-:W-:-:S05]  /*0230*/  @!P2 LOP3.LUT R9, RZ, R0, RZ, 0x33, !PT ;  /* 0x00000000ff09a212 */ /* 0x000fca00078e33ff */
[----:B------:R-:W-:-:S05]  /*0240*/  IMAD.IADD R4, R6, 0x1, R9 ;  /* 0x0000000106047824 */ /* 0x000fca00078e0209 */
[C---:B------:R-:W-:Y:S02]  /*0250*/  LOP3.LUT R6, R4.reuse, 0x3, RZ, 0xc0, !PT ;  /* 0x0000000304067812 */ /* 0x040fe400078ec0ff */
[----:B------:R-:W-:Y:S02]  /*0260*/  ISETP.GE.U32.AND P1, PT, R4, 0x3, PT ;  /* 0x000000030400780c */ /* 0x000fe40003f26070 */
[----:B------:R-:W-:-:S13]  /*0270*/  ISETP.NE.AND P0, PT, R6, 0x3, PT ;  /* 0x000000030600780c */ /* 0x000fda0003f05270 */
[----:B01----:R-:W-:Y:S05]  /*0280*/  @!P0 BRA `(.L_x_1) ;  /* 0x00000000003c8947 */ /* 0x003fea0003800000 */
[----:B------:R-:W0:Y:S01]  /*0290*/  LDC.64 R8, c[0x0][0x380] ;  /* 0x0000e000ff087b82 */ /* 0x000e220000000a00 */
[----:B------:R-:W-:-:S04]  /*02a0*/  IADD3 R4, PT, PT, R4, 0x1, RZ ;  /* 0x0000000104047810 */ /* 0x000fc80007ffe0ff */
[----:B------:R-:W-:-:S05]  /*02b0*/  LOP3.LUT R4, R4, 0x3, RZ, 0xc0, !PT ;  /* 0x0000000304047812 */ /* 0x000fca00078ec0ff */
[----:B------:R-:W-:-:S07]  /*02c0*/  IMAD.MOV R4, RZ, RZ, -R4 ;  /* 0x000000ffff047224 */ /* 0x000fce00078e0a04 */
.L_x_2:
[----:B-1----:R-:W-:Y:S02]  /*02d0*/  I2FP.F32.S32 R6, R5 ;  /* 0x0000000500067245 */ /* 0x002fe40000201400 */
[----:B------:R-:W-:-:S03]  /*02e0*/  IADD3 R4, PT, PT, R4, 0x1, RZ ;  /* 0x0000000104047810 */ /* 0x000fc60007ffe0ff */
[----:B------:R-:W-:Y:S01]  /*02f0*/  FMUL.RZ R12, R6, 0.15915493667125701904 ;  /* 0x3e22f983060c7820 */ /* 0x000fe2000040c000 */
[----:B0-----:R-:W-:Y:S01]  /*0300*/  IMAD.WIDE R6, R5, 0x4, R8 ;  /* 0x0000000405067825 */ /* 0x001fe200078e0208 */
[----:B------:R-:W-:Y:S02]  /*0310*/  ISETP.NE.AND P0, PT, R4, RZ, PT ;  /* 0x000000ff0400720c */ /* 0x000fe40003f05270 */
[----:B------:R-:W-:Y:S01]  /*0320*/  MUFU.SIN R10, R12 ;  /* 0x0000000c000a7308 */ /* 0x000fe20000000400 */
[----:B------:R-:W-:-:S07]  /*0330*/  IMAD.IADD R5, R0, 0x1, R5 ;  /* 0x0000000100057824 */ /* 0x000fce00078e0205 */
[----:B------:R-:W0:Y:S02]  /*0340*/  MUFU.COS R11, R12 ;  /* 0x0000000c000b7308 */ /* 0x000e240000000000 */
[----:B0-----:R-:W-:-:S05]  /*0350*/  FMUL R11, R10, R11 ;  /* 0x0000000b0a0b7220 */ /* 0x001fca0000400000 */
[----:B------:R1:W-:Y:S01]  /*0360*/  STG.E desc[UR4][R6.64], R11 ;  /* 0x0000000b06007986 */ /* 0x0003e2000c101904 */
[----:B------:R-:W-:Y:S05]  /*0370*/  @P0 BRA `(.L_x_2) ;  /* 0xfffffffc00d40947 */ /* 0x000fea000383ffff */
.L_x_1:
[----:B------:R-:W-:Y:S05]  /*0380*/  BSYNC.RECONVERGENT B0 ;  /* 0x0000000000007941 */ /* 0x000fea0003800200 */
.L_x_0:
[----:B------:R-:W-:Y:S05]  /*0390*/  @!P1 EXIT ;  /* 0x000000000000994d */ /* 0x000fea0003800000 */
.L_x_3:
[-C--:B------:R-:W-:Y:S02]  /*03a0*/  I2FP.F32.S32 R4, R5.reuse ;  /* 0x0000000500047245 */ /* 0x080fe40000201400 */
[----:B-1----:R-:W-:-:S03]  /*03b0*/  IADD3 R7, PT, PT, R0, R5, RZ ;  /* 0x0000000500077210 */ /* 0x002fc60007ffe0ff */
[----:B------:R-:W-:Y:S01]  /*03c0*/  FMUL.RZ R8, R4, 0.15915493667125701904 ;  /* 0x3e22f98304087820 */ /* 0x000fe2000040c000 */
[----:B------:R-:W-:Y:S01]  /*03d0*/  I2FP.F32.S32 R4, R7 ;  /* 0x0000000700047245 */ /* 0x000fe20000201400 */
[----:B------:R-:W-:Y:S02]  /*03e0*/  IMAD.IADD R7, R0, 0x1, R7 ;  /* 0x0000000100077824 */ /* 0x000fe400078e0207 */
[----:B------:R-:W-:Y:S02]  /*03f0*/  MUFU.SIN R15, R8 ;  /* 0x00000008000f7308 */ /* 0x000fe40000000400 */
[----:B------:R-:W-:Y:S01]  /*0400*/  FMUL.RZ R10, R4, 0.15915493667125701904 ;  /* 0x3e22f983040a7820 */ /* 0x000fe2000040c000 */
[-C--:B------:R-:W-:Y:S02]  /*0410*/  I2FP.F32.S32 R6, R7.reuse ;  /* 0x0000000700067245 */ /* 0x080fe40000201400 */
[----:B------:R-:W-:-:S03]  /*0420*/  IADD3 R19, PT, PT, R0, R7, RZ ;  /* 0x0000000700137210 */ /* 0x000fc60007ffe0ff */
[----:B------:R-:W-:Y:S01]  /*0430*/  FMUL.RZ R16, R6, 0.15915493667125701904 ;  /* 0x3e22f98306107820 */ /* 0x000fe2000040c000 */
[----:B------:R-:W-:Y:S01]  /*0440*/  I2FP.F32.S32 R6, R19 ;  /* 0x0000001300067245 */ /* 0x000fe20000201400 */
[----:B------:R0:W1:Y:S04]  /*0450*/  MUFU.COS R20, R8 ;  /* 0x0000000800147308 */ /* 0x0000680000000000 */
[----:B------:R-:W-:Y:S01]  /*0460*/  FMUL.RZ R18, R6, 0.15915493667125701904 ;  /* 0x3e22f98306127820 */ /* 0x000fe2000040c000 */
[----:B------:R-:W-:-:S03]  /*0470*/  IMAD.WIDE R6, R5, 0x4, R2 ;  /* 0x0000000405067825 */ /* 0x000fc600078e0202 */
[----:B------:R-:W-:Y:S01]  /*0480*/  MUFU.SIN R4, R10 ;  /* 0x0000000a00047308 */ /* 0x000fe20000000400 */
[----:B0-----:R-:W-:-:S07]  /*0490*/  IMAD.WIDE R8, R0, 0x4, R6 ;  /* 0x0000000400087825 */ /* 0x001fce00078e0206 */
[----:B------:R0:W2:Y:S01]  /*04a0*/  MUFU.COS R13, R10 ;  /* 0x0000000a000d7308 */ /* 0x0000a20000000000 */
[----:B-1----:R-:W-:-:S05]  /*04b0*/  FMUL R23, R15, R20 ;  /* 0x000000140f177220 */ /* 0x002fca0000400000 */
[----:B------:R3:W-:Y:S02]  /*04c0*/  STG.E desc[UR4][R6.64], R23 ;  /* 0x0000001706007986 */ /* 0x0007e4000c101904 */
[----:B------:R-:W-:Y:S01]  /*04d0*/  MUFU.SIN R12, R16 ;  /* 0x00000010000c7308 */ /* 0x000fe20000000400 */
[----:B0-----:R-:W-:-:S07]  /*04e0*/  IMAD.WIDE R10, R0, 0x4, R8 ;  /* 0x00000004000a7825 */ /* 0x001fce00078e0208 */
[----:B------:R-:W0:Y:S01]  /*04f0*/  MUFU.COS R17, R16 ;  /* 0x0000001000117308 */ /* 0x000e220000000000 */
[----:B--2---:R-:W-:-:S05]  /*0500*/  FMUL R15, R4, R13 ;  /* 0x0000000d040f7220 */ /* 0x004fca0000400000 */
[----:B------:R3:W-:Y:S02]  /*0510*/  STG.E desc[UR4][R8.64], R15 ;  /* 0x0000000f08007986 */ /* 0x0007e4000c101904 */
[----:B------:R-:W-:Y:S08]  /*0520*/  MUFU.SIN R14, R18 ;  /* 0x00000012000e7308 */ /* 0x000ff00000000400 */
[----:B------:R-:W1:Y:S01]  /*0530*/  MUFU.COS R5, R18 ;  /* 0x0000001200057308 */ /* 0x000e620000000000 */
[----:B0-----:R-:W-:Y:S01]  /*0540*/  FMUL R17, R12, R17 ;  /* 0x000000110c117220 */ /* 0x001fe20000400000 */
[----:B------:R-:W-:-:S04]  /*0550*/  IMAD.WIDE R12, R0, 0x4, R10 ;  /* 0x00000004000c7825 */ /* 0x000fc800078e020a */
[----:B------:R3:W-:Y:S01]  /*0560*/  STG.E desc[UR4][R10.64], R17 ;  /* 0x000000110a007986 */ /* 0x0007e2000c101904 */
[----:B-1----:R-:W-:Y:S01]  /*0570*/  FMUL R21, R14, R5 ;  /* 0x000000050e157220 */ /* 0x002fe20000400000 */
[----:B------:R-:W-:-:S04]  /*0580*/  IMAD.IADD R5, R0, 0x1, R19 ;  /* 0x0000000100057824 */ /* 0x000fc800078e0213 */
[----:B------:R3:W-:Y:S01]  /*0590*/  STG.E desc[UR4][R12.64], R21 ;  /* 0x000000150c007986 */ /* 0x0007e2000c101904 */
[----:B------:R-:W-:-:S13]  /*05a0*/  ISETP.GE.AND P0, PT, R5, UR6, PT ;  /* 0x0000000605007c0c */ /* 0x000fda000bf06270 */
[----:B---3--:R-:W-:Y:S05]  /*05b0*/  @!P0 BRA `(.L_x_3) ;  /* 0xfffffffc00788947 */ /* 0x008fea000383ffff */
[----:B------:R-:W-:Y:S05]  /*05c0*/  EXIT ;  /* 0x000000000000794d */ /* 0x000fea0003800000 */
.L_x_4:
[----:B------:R-:W-:-:S00]  /*05d0*/  BRA `(.L_x_4) ;  /* 0xfffffffc00fc7947 */ /* 0x000fc0000383ffff */
[----:B------:R-:W-:-:S00]  /*05e0*/  NOP ;  /* 0x0000000000007918 */ /* 0x000fc00000000000 */
        /* <DEDUP_REMOVED lines=9> */
.L_x_5:


//--------------------- .nv.shared.reserved.0     --------------------------
	.section	.nv.shared.reserved.0,"aw",@nobits
	.weak		__nv_reservedSMEM_offset_0_alias
	.size		__nv_reservedSMEM_offset_0_alias, 0, 64
	.other		__nv_reservedSMEM_offset_0_alias,@"STO_CUDA_RESERVED_SHARED STV_DEFAULT"
__nv_reservedSMEM_offset_0_alias:
	.zero		0
	.zero		64


//--------------------- .nv.constant0._Z15kernelToMeasurePfi --------------------------
	.section	.nv.constant0._Z15kernelToMeasurePfi,"a",@progbits
	.sectionflags	@""
	.align	4
.nv.constant0._Z15kernelToMeasurePfi:
	.zero		908


//--------------------- SYMBOLS --------------------------

	.type		.nv.reservedSmem.offset0,@object
	.size		.nv.reservedSmem.offset0,0x4
